//
// Generated by NVIDIA NVVM Compiler
//
// Compiler Build ID: CL-36424714
// Cuda compilation tools, release 13.0, V13.0.88
// Based on NVVM 20.0.0
//

.version 9.0
.target sm_100
.address_size 64

	// .globl	_Z24mat_mult_baseline_kernelPfS_S_iii
// _ZZ21mat_mult_tiled_kernelPfS_S_iiiE5tileA has been demoted
// _ZZ21mat_mult_tiled_kernelPfS_S_iiiE5tileB has been demoted

.visible .entry _Z24mat_mult_baseline_kernelPfS_S_iii(
	.param .u64 .ptr .align 1 _Z24mat_mult_baseline_kernelPfS_S_iii_param_0,
	.param .u64 .ptr .align 1 _Z24mat_mult_baseline_kernelPfS_S_iii_param_1,
	.param .u64 .ptr .align 1 _Z24mat_mult_baseline_kernelPfS_S_iii_param_2,
	.param .u32 _Z24mat_mult_baseline_kernelPfS_S_iii_param_3,
	.param .u32 _Z24mat_mult_baseline_kernelPfS_S_iii_param_4,
	.param .u32 _Z24mat_mult_baseline_kernelPfS_S_iii_param_5
)
{
	.reg .pred 	%p<13>;
	.reg .b32 	%r<41>;
	.reg .b32 	%f<68>;
	.reg .b64 	%rd<53>;

	ld.param.u64 	%rd7, [_Z24mat_mult_baseline_kernelPfS_S_iii_param_0];
	ld.param.u64 	%rd8, [_Z24mat_mult_baseline_kernelPfS_S_iii_param_1];
	ld.param.u64 	%rd6, [_Z24mat_mult_baseline_kernelPfS_S_iii_param_2];
	ld.param.u32 	%r20, [_Z24mat_mult_baseline_kernelPfS_S_iii_param_3];
	ld.param.u32 	%r18, [_Z24mat_mult_baseline_kernelPfS_S_iii_param_4];
	ld.param.u32 	%r19, [_Z24mat_mult_baseline_kernelPfS_S_iii_param_5];
	cvta.to.global.u64 	%rd1, %rd8;
	cvta.to.global.u64 	%rd2, %rd7;
	mov.u32 	%r21, %ctaid.y;
	mov.u32 	%r22, %ntid.y;
	mov.u32 	%r23, %tid.y;
	mad.lo.s32 	%r1, %r21, %r22, %r23;
	mov.u32 	%r24, %ctaid.x;
	mov.u32 	%r25, %ntid.x;
	mov.u32 	%r26, %tid.x;
	mad.lo.s32 	%r2, %r24, %r25, %r26;
	setp.ge.s32 	%p1, %r1, %r20;
	setp.ge.s32 	%p2, %r2, %r19;
	or.pred  	%p3, %p1, %p2;
	@%p3 bra 	$L__BB0_14;
	setp.lt.s32 	%p4, %r18, 1;
	mov.f32 	%f67, 0f00000000;
	@%p4 bra 	$L__BB0_13;
	mul.lo.s32 	%r3, %r18, %r1;
	and.b32  	%r4, %r18, 7;
	setp.lt.u32 	%p5, %r18, 8;
	mov.f32 	%f67, 0f00000000;
	mov.b32 	%r39, 0;
	@%p5 bra 	$L__BB0_5;
	and.b32  	%r39, %r18, 2147483640;
	neg.s32 	%r37, %r39;
	shl.b32 	%r7, %r19, 3;
	mul.wide.u32 	%rd9, %r3, 4;
	add.s64 	%rd10, %rd9, %rd2;
	add.s64 	%rd52, %rd10, 16;
	mov.f32 	%f67, 0f00000000;
	mul.wide.s32 	%rd13, %r19, 4;
	mov.u32 	%r36, %r2;
$L__BB0_4:
	.pragma "nounroll";
	ld.global.f32 	%f17, [%rd52+-16];
	mul.wide.s32 	%rd11, %r36, 4;
	add.s64 	%rd12, %rd1, %rd11;
	ld.global.f32 	%f18, [%rd12];
	fma.rn.f32 	%f19, %f17, %f18, %f67;
	ld.global.f32 	%f20, [%rd52+-12];
	add.s64 	%rd14, %rd12, %rd13;
	ld.global.f32 	%f21, [%rd14];
	fma.rn.f32 	%f22, %f20, %f21, %f19;
	ld.global.f32 	%f23, [%rd52+-8];
	add.s64 	%rd15, %rd14, %rd13;
	ld.global.f32 	%f24, [%rd15];
	fma.rn.f32 	%f25, %f23, %f24, %f22;
	ld.global.f32 	%f26, [%rd52+-4];
	add.s64 	%rd16, %rd15, %rd13;
	ld.global.f32 	%f27, [%rd16];
	fma.rn.f32 	%f28, %f26, %f27, %f25;
	ld.global.f32 	%f29, [%rd52];
	add.s64 	%rd17, %rd16, %rd13;
	ld.global.f32 	%f30, [%rd17];
	fma.rn.f32 	%f31, %f29, %f30, %f28;
	ld.global.f32 	%f32, [%rd52+4];
	add.s64 	%rd18, %rd17, %rd13;
	ld.global.f32 	%f33, [%rd18];
	fma.rn.f32 	%f34, %f32, %f33, %f31;
	ld.global.f32 	%f35, [%rd52+8];
	add.s64 	%rd19, %rd18, %rd13;
	ld.global.f32 	%f36, [%rd19];
	fma.rn.f32 	%f37, %f35, %f36, %f34;
	ld.global.f32 	%f38, [%rd52+12];
	add.s64 	%rd20, %rd19, %rd13;
	ld.global.f32 	%f39, [%rd20];
	fma.rn.f32 	%f67, %f38, %f39, %f37;
	add.s32 	%r37, %r37, 8;
	add.s32 	%r36, %r36, %r7;
	add.s64 	%rd52, %rd52, 32;
	setp.ne.s32 	%p6, %r37, 0;
	@%p6 bra 	$L__BB0_4;
$L__BB0_5:
	setp.eq.s32 	%p7, %r4, 0;
	@%p7 bra 	$L__BB0_13;
	and.b32  	%r13, %r18, 3;
	setp.lt.u32 	%p8, %r4, 4;
	@%p8 bra 	$L__BB0_8;
	add.s32 	%r28, %r39, %r3;
	mul.wide.u32 	%rd21, %r28, 4;
	add.s64 	%rd22, %rd2, %rd21;
	ld.global.f32 	%f41, [%rd22];
	mad.lo.s32 	%r29, %r39, %r19, %r2;
	mul.wide.s32 	%rd23, %r29, 4;
	add.s64 	%rd24, %rd1, %rd23;
	ld.global.f32 	%f42, [%rd24];
	fma.rn.f32 	%f43, %f41, %f42, %f67;
	cvt.u64.u32 	%rd25, %r3;
	cvt.u64.u32 	%rd26, %r39;
	add.s64 	%rd27, %rd26, %rd25;
	shl.b64 	%rd28, %rd27, 2;
	add.s64 	%rd29, %rd2, %rd28;
	ld.global.f32 	%f44, [%rd29+4];
	mul.wide.s32 	%rd30, %r19, 4;
	add.s64 	%rd31, %rd24, %rd30;
	ld.global.f32 	%f45, [%rd31];
	fma.rn.f32 	%f46, %f44, %f45, %f43;
	ld.global.f32 	%f47, [%rd29+8];
	add.s64 	%rd32, %rd31, %rd30;
	ld.global.f32 	%f48, [%rd32];
	fma.rn.f32 	%f49, %f47, %f48, %f46;
	ld.global.f32 	%f50, [%rd29+12];
	add.s64 	%rd33, %rd32, %rd30;
	ld.global.f32 	%f51, [%rd33];
	fma.rn.f32 	%f67, %f50, %f51, %f49;
	add.s32 	%r39, %r39, 4;
$L__BB0_8:
	setp.eq.s32 	%p9, %r13, 0;
	@%p9 bra 	$L__BB0_13;
	setp.eq.s32 	%p10, %r13, 1;
	@%p10 bra 	$L__BB0_11;
	add.s32 	%r30, %r39, %r3;
	mul.wide.u32 	%rd34, %r30, 4;
	add.s64 	%rd35, %rd2, %rd34;
	ld.global.f32 	%f53, [%rd35];
	mad.lo.s32 	%r31, %r39, %r19, %r2;
	mul.wide.s32 	%rd36, %r31, 4;
	add.s64 	%rd37, %rd1, %rd36;
	ld.global.f32 	%f54, [%rd37];
	fma.rn.f32 	%f55, %f53, %f54, %f67;
	cvt.u64.u32 	%rd38, %r3;
	cvt.u64.u32 	%rd39, %r39;
	add.s64 	%rd40, %rd39, %rd38;
	shl.b64 	%rd41, %rd40, 2;
	add.s64 	%rd42, %rd2, %rd41;
	ld.global.f32 	%f56, [%rd42+4];
	mul.wide.s32 	%rd43, %r19, 4;
	add.s64 	%rd44, %rd37, %rd43;
	ld.global.f32 	%f57, [%rd44];
	fma.rn.f32 	%f67, %f56, %f57, %f55;
	add.s32 	%r39, %r39, 2;
$L__BB0_11:
	and.b32  	%r32, %r18, 1;
	setp.eq.b32 	%p11, %r32, 1;
	not.pred 	%p12, %p11;
	@%p12 bra 	$L__BB0_13;
	add.s32 	%r33, %r39, %r3;
	mul.wide.u32 	%rd45, %r33, 4;
	add.s64 	%rd46, %rd2, %rd45;
	ld.global.f32 	%f58, [%rd46];
	mad.lo.s32 	%r34, %r39, %r19, %r2;
	mul.wide.s32 	%rd47, %r34, 4;
	add.s64 	%rd48, %rd1, %rd47;
	ld.global.f32 	%f59, [%rd48];
	fma.rn.f32 	%f67, %f58, %f59, %f67;
$L__BB0_13:
	mad.lo.s32 	%r35, %r19, %r1, %r2;
	cvta.to.global.u64 	%rd49, %rd6;
	mul.wide.s32 	%rd50, %r35, 4;
	add.s64 	%rd51, %rd49, %rd50;
	st.global.f32 	[%rd51], %f67;
$L__BB0_14:
	ret;

}
	// .globl	_Z21mat_mult_tiled_kernelPfS_S_iii
.visible .entry _Z21mat_mult_tiled_kernelPfS_S_iii(
	.param .u64 .ptr .align 1 _Z21mat_mult_tiled_kernelPfS_S_iii_param_0,
	.param .u64 .ptr .align 1 _Z21mat_mult_tiled_kernelPfS_S_iii_param_1,
	.param .u64 .ptr .align 1 _Z21mat_mult_tiled_kernelPfS_S_iii_param_2,
	.param .u32 _Z21mat_mult_tiled_kernelPfS_S_iii_param_3,
	.param .u32 _Z21mat_mult_tiled_kernelPfS_S_iii_param_4,
	.param .u32 _Z21mat_mult_tiled_kernelPfS_S_iii_param_5
)
{
	.reg .pred 	%p<12>;
	.reg .b32 	%r<43>;
	.reg .b32 	%f<63>;
	.reg .b64 	%rd<13>;
	// demoted variable
	.shared .align 4 .b8 _ZZ21mat_mult_tiled_kernelPfS_S_iiiE5tileA[1024];
	// demoted variable
	.shared .align 4 .b8 _ZZ21mat_mult_tiled_kernelPfS_S_iiiE5tileB[1024];
	ld.param.u64 	%rd3, [_Z21mat_mult_tiled_kernelPfS_S_iii_param_0];
	ld.param.u64 	%rd4, [_Z21mat_mult_tiled_kernelPfS_S_iii_param_1];
	ld.param.u64 	%rd5, [_Z21mat_mult_tiled_kernelPfS_S_iii_param_2];
	ld.param.u32 	%r24, [_Z21mat_mult_tiled_kernelPfS_S_iii_param_3];
	ld.param.u32 	%r25, [_Z21mat_mult_tiled_kernelPfS_S_iii_param_4];
	ld.param.u32 	%r26, [_Z21mat_mult_tiled_kernelPfS_S_iii_param_5];
	mov.u32 	%r38, %tid.x;
	mov.u32 	%r40, %tid.y;
	mov.u32 	%r27, %ctaid.y;
	shl.b32 	%r28, %r27, 4;
	add.s32 	%r3, %r28, %r40;
	mov.u32 	%r29, %ctaid.x;
	shl.b32 	%r4, %r29, 4;
	add.s32 	%r5, %r4, %r38;
	setp.lt.s32 	%p1, %r25, 1;
	mov.f32 	%f62, 0f00000000;
	@%p1 bra 	$L__BB1_7;
	add.s32 	%r30, %r25, 15;
	shr.u32 	%r31, %r30, 4;
	shl.b32 	%r32, %r40, 6;
	mov.u32 	%r33, _ZZ21mat_mult_tiled_kernelPfS_S_iiiE5tileA;
	add.s32 	%r6, %r33, %r32;
	shl.b32 	%r34, %r38, 2;
	add.s32 	%r7, %r6, %r34;
	mov.u32 	%r35, _ZZ21mat_mult_tiled_kernelPfS_S_iiiE5tileB;
	add.s32 	%r9, %r35, %r34;
	add.s32 	%r8, %r9, %r32;
	neg.s32 	%r42, %r31;
	mad.lo.s32 	%r36, %r40, %r26, %r38;
	add.s32 	%r41, %r36, %r4;
	shl.b32 	%r12, %r26, 4;
	mad.lo.s32 	%r39, %r25, %r3, %r38;
	cvta.to.global.u64 	%rd1, %rd3;
	cvta.to.global.u64 	%rd2, %rd4;
	mov.f32 	%f62, 0f00000000;
$L__BB1_2:
	setp.ge.s32 	%p2, %r3, %r24;
	setp.ge.s32 	%p3, %r38, %r25;
	mov.f32 	%f60, 0f00000000;
	or.pred  	%p4, %p2, %p3;
	@%p4 bra 	$L__BB1_4;
	mul.wide.u32 	%rd6, %r39, 4;
	add.s64 	%rd7, %rd1, %rd6;
	ld.global.f32 	%f60, [%rd7];
$L__BB1_4:
	setp.ge.s32 	%p5, %r5, %r26;
	st.shared.f32 	[%r7], %f60;
	setp.ge.s32 	%p6, %r40, %r25;
	mov.f32 	%f61, 0f00000000;
	or.pred  	%p7, %p5, %p6;
	@%p7 bra 	$L__BB1_6;
	mul.wide.s32 	%rd8, %r41, 4;
	add.s64 	%rd9, %rd2, %rd8;
	ld.global.f32 	%f61, [%rd9];
$L__BB1_6:
	st.shared.f32 	[%r8], %f61;
	bar.sync 	0;
	ld.shared.f32 	%f12, [%r6];
	ld.shared.f32 	%f13, [%r9];
	fma.rn.f32 	%f14, %f12, %f13, %f62;
	ld.shared.f32 	%f15, [%r6+4];
	ld.shared.f32 	%f16, [%r9+64];
	fma.rn.f32 	%f17, %f15, %f16, %f14;
	ld.shared.f32 	%f18, [%r6+8];
	ld.shared.f32 	%f19, [%r9+128];
	fma.rn.f32 	%f20, %f18, %f19, %f17;
	ld.shared.f32 	%f21, [%r6+12];
	ld.shared.f32 	%f22, [%r9+192];
	fma.rn.f32 	%f23, %f21, %f22, %f20;
	ld.shared.f32 	%f24, [%r6+16];
	ld.shared.f32 	%f25, [%r9+256];
	fma.rn.f32 	%f26, %f24, %f25, %f23;
	ld.shared.f32 	%f27, [%r6+20];
	ld.shared.f32 	%f28, [%r9+320];
	fma.rn.f32 	%f29, %f27, %f28, %f26;
	ld.shared.f32 	%f30, [%r6+24];
	ld.shared.f32 	%f31, [%r9+384];
	fma.rn.f32 	%f32, %f30, %f31, %f29;
	ld.shared.f32 	%f33, [%r6+28];
	ld.shared.f32 	%f34, [%r9+448];
	fma.rn.f32 	%f35, %f33, %f34, %f32;
	ld.shared.f32 	%f36, [%r6+32];
	ld.shared.f32 	%f37, [%r9+512];
	fma.rn.f32 	%f38, %f36, %f37, %f35;
	ld.shared.f32 	%f39, [%r6+36];
	ld.shared.f32 	%f40, [%r9+576];
	fma.rn.f32 	%f41, %f39, %f40, %f38;
	ld.shared.f32 	%f42, [%r6+40];
	ld.shared.f32 	%f43, [%r9+640];
	fma.rn.f32 	%f44, %f42, %f43, %f41;
	ld.shared.f32 	%f45, [%r6+44];
	ld.shared.f32 	%f46, [%r9+704];
	fma.rn.f32 	%f47, %f45, %f46, %f44;
	ld.shared.f32 	%f48, [%r6+48];
	ld.shared.f32 	%f49, [%r9+768];
	fma.rn.f32 	%f50, %f48, %f49, %f47;
	ld.shared.f32 	%f51, [%r6+52];
	ld.shared.f32 	%f52, [%r9+832];
	fma.rn.f32 	%f53, %f51, %f52, %f50;
	ld.shared.f32 	%f54, [%r6+56];
	ld.shared.f32 	%f55, [%r9+896];
	fma.rn.f32 	%f56, %f54, %f55, %f53;
	ld.shared.f32 	%f57, [%r6+60];
	ld.shared.f32 	%f58, [%r9+960];
	fma.rn.f32 	%f62, %f57, %f58, %f56;
	bar.sync 	0;
	add.s32 	%r42, %r42, 1;
	setp.ne.s32 	%p8, %r42, 0;
	add.s32 	%r41, %r41, %r12;
	add.s32 	%r40, %r40, 16;
	add.s32 	%r39, %r39, 16;
	add.s32 	%r38, %r38, 16;
	@%p8 bra 	$L__BB1_2;
$L__BB1_7:
	setp.ge.s32 	%p9, %r3, %r24;
	setp.ge.s32 	%p10, %r5, %r26;
	or.pred  	%p11, %p9, %p10;
	@%p11 bra 	$L__BB1_9;
	mad.lo.s32 	%r37, %r26, %r3, %r5;
	cvta.to.global.u64 	%rd10, %rd5;
	mul.wide.s32 	%rd11, %r37, 4;
	add.s64 	%rd12, %rd10, %rd11;
	st.global.f32 	[%rd12], %f62;
$L__BB1_9:
	ret;

}


// ===== COMPILED SASS (sm_100) =====

	.target	sm_100

	.elftype	@"ET_EXEC"


//--------------------- .note.nv.tkinfo           --------------------------
	.section	.note.nv.tkinfo,"",@"SHT_NOTE"
	.sectionflags	@"SHF_NOTE_NV_TKINFO"
	.tkinfo
        /*0018*/ 	.word	0x00000002
        /*0030*/ 	.string	""
        /*0030*/ 	.string	"ptxas"
        /*0030*/ 	.string	"Cuda compilation tools, release 13.0, V13.0.88"
        /*0030*/ 	.string	"Build cuda_13.0.r13.0/compiler.36424714_0"
        /*0030*/ 	.string	"-arch sm_100 -m 64 "



//--------------------- .note.nv.cuinfo           --------------------------
	.section	.note.nv.cuinfo,"",@"SHT_NOTE"
	.sectionflags	@"SHF_NOTE_NV_CUINFO"
        /*0018*/ 	.short	0x0002
        /*001a*/ 	.short	0x0064
        /*001c*/ 	.short	0x0082
	.zero		2


//--------------------- .nv.info                  --------------------------
	.section	.nv.info,"",@"SHT_CUDA_INFO"
	.align	4


	//----- nvinfo : EIATTR_REGCOUNT
	.align		4
        /*0000*/ 	.byte	0x04, 0x2f
        /*0002*/ 	.short	(.L_1 - .L_0)
	.align		4
.L_0:
        /*0004*/ 	.word	index@(_Z24mat_mult_baseline_kernelPfS_S_iii)
        /*0008*/ 	.word	0x00000020


	//----- nvinfo : EIATTR_FRAME_SIZE
	.align		4
.L_1:
        /*000c*/ 	.byte	0x04, 0x11
        /*000e*/ 	.short	(.L_3 - .L_2)
	.align		4
.L_2:
        /*0010*/ 	.word	index@(_Z24mat_mult_baseline_kernelPfS_S_iii)
        /*0014*/ 	.word	0x00000000


	//----- nvinfo : EIATTR_REGCOUNT
	.align		4
.L_3:
        /*0018*/ 	.byte	0x04, 0x2f
        /*001a*/ 	.short	(.L_5 - .L_4)
	.align		4
.L_4:
        /*001c*/ 	.word	index@(_Z21mat_mult_tiled_kernelPfS_S_iii)
        /*0020*/ 	.word	0x00000020


	//----- nvinfo : EIATTR_FRAME_SIZE
	.align		4
.L_5:
        /*0024*/ 	.byte	0x04, 0x11
        /*0026*/ 	.short	(.L_7 - .L_6)
	.align		4
.L_6:
        /*0028*/ 	.word	index@(_Z21mat_mult_tiled_kernelPfS_S_iii)
        /*002c*/ 	.word	0x00000000


	//----- nvinfo : EIATTR_MIN_STACK_SIZE
	.align		4
.L_7:
        /*0030*/ 	.byte	0x04, 0x12
        /*0032*/ 	.short	(.L_9 - .L_8)
	.align		4
.L_8:
        /*0034*/ 	.word	index@(_Z21mat_mult_tiled_kernelPfS_S_iii)
        /*0038*/ 	.word	0x00000000


	//----- nvinfo : EIATTR_MIN_STACK_SIZE
	.align		4
.L_9:
        /*003c*/ 	.byte	0x04, 0x12
        /*003e*/ 	.short	(.L_11 - .L_10)
	.align		4
.L_10:
        /*0040*/ 	.word	index@(_Z24mat_mult_baseline_kernelPfS_S_iii)
        /*0044*/ 	.word	0x00000000
.L_11:


//--------------------- .nv.compat                --------------------------
	.section	.nv.compat,"",@"SHT_CUDA_COMPAT_INFO"
	.align	4
        /*0000*/ 	.byte	0x02, 0x09, 0x00, 0x00, 0x02, 0x02, 0x01, 0x00, 0x02, 0x05, 0x05, 0x00, 0x03, 0x07, 0x01, 0x01
        /*0010*/ 	.byte	0x02, 0x03, 0x00, 0x00, 0x02, 0x06, 0x01, 0x00, 0x04, 0x0b, 0x08, 0x00, 0x09, 0x00, 0x00, 0x00
        /*0020*/ 	.byte	0x00, 0x00, 0x00, 0x00


//--------------------- .nv.info._Z21mat_mult_tiled_kernelPfS_S_iii --------------------------
	.section	.nv.info._Z21mat_mult_tiled_kernelPfS_S_iii,"",@"SHT_CUDA_INFO"
	.sectionflags	@""
	.align	4


	//----- nvinfo : EIATTR_CUDA_API_VERSION
	.align		4
        /*0000*/ 	.byte	0x04, 0x37
        /*0002*/ 	.short	(.L_13 - .L_12)
.L_12:
        /*0004*/ 	.word	0x00000082


	//----- nvinfo : EIATTR_KPARAM_INFO
	.align		4
.L_13:
        /*0008*/ 	.byte	0x04, 0x17
        /*000a*/ 	.short	(.L_15 - .L_14)
.L_14:
        /*000c*/ 	.word	0x00000000
        /*0010*/ 	.short	0x0005
        /*0012*/ 	.short	0x0020
        /*0014*/ 	.byte	0x00, 0xf0, 0x11, 0x00


	//----- nvinfo : EIATTR_KPARAM_INFO
	.align		4
.L_15:
        /*0018*/ 	.byte	0x04, 0x17
        /*001a*/ 	.short	(.L_17 - .L_16)
.L_16:
        /*001c*/ 	.word	0x00000000
        /*0020*/ 	.short	0x0004
        /*0022*/ 	.short	0x001c
        /*0024*/ 	.byte	0x00, 0xf0, 0x11, 0x00


	//----- nvinfo : EIATTR_KPARAM_INFO
	.align		4
.L_17:
        /*0028*/ 	.byte	0x04, 0x17
        /*002a*/ 	.short	(.L_19 - .L_18)
.L_18:
        /*002c*/ 	.word	0x00000000
        /*0030*/ 	.short	0x0003
        /*0032*/ 	.short	0x0018
        /*0034*/ 	.byte	0x00, 0xf0, 0x11, 0x00


	//----- nvinfo : EIATTR_KPARAM_INFO
	.align		4
.L_19:
        /*0038*/ 	.byte	0x04, 0x17
        /*003a*/ 	.short	(.L_21 - .L_20)
.L_20:
        /*003c*/ 	.word	0x00000000
        /*0040*/ 	.short	0x0002
        /*0042*/ 	.short	0x0010
        /*0044*/ 	.byte	0x00, 0xf5, 0x21, 0x00


	//----- nvinfo : EIATTR_KPARAM_INFO
	.align		4
.L_21:
        /*0048*/ 	.byte	0x04, 0x17
        /*004a*/ 	.short	(.L_23 - .L_22)
.L_22:
        /*004c*/ 	.word	0x00000000
        /*0050*/ 	.short	0x0001
        /*0052*/ 	.short	0x0008
        /*0054*/ 	.byte	0x00, 0xf5, 0x21, 0x00


	//----- nvinfo : EIATTR_KPARAM_INFO
	.align		4
.L_23:
        /*0058*/ 	.byte	0x04, 0x17
        /*005a*/ 	.short	(.L_25 - .L_24)
.L_24:
        /*005c*/ 	.word	0x00000000
        /*0060*/ 	.short	0x0000
        /*0062*/ 	.short	0x0000
        /*0064*/ 	.byte	0x00, 0xf5, 0x21, 0x00


	//----- nvinfo : EIATTR_SPARSE_MMA_MASK
	.align		4
.L_25:
        /*0068*/ 	.byte	0x03, 0x50
        /*006a*/ 	.short	0x0000


	//----- nvinfo : EIATTR_MAXREG_COUNT
	.align		4
        /*006c*/ 	.byte	0x03, 0x1b
        /*006e*/ 	.short	0x00ff


	//----- nvinfo : EIATTR_NUM_BARRIERS
	.align		4
        /*0070*/ 	.byte	0x02, 0x4c
        /*0072*/ 	.byte	0x01
	.zero		1


	//----- nvinfo : EIATTR_MERCURY_ISA_VERSION
	.align		4
        /*0074*/ 	.byte	0x03, 0x5f
        /*0076*/ 	.short	0x0101


	//----- nvinfo : EIATTR_VRC_CTA_INIT_COUNT
	.align		4
        /*0078*/ 	.byte	0x02, 0x4a
	.zero		1
	.zero		1


	//----- nvinfo : EIATTR_EXIT_INSTR_OFFSETS
	.align		4
        /*007c*/ 	.byte	0x04, 0x1c
        /*007e*/ 	.short	(.L_27 - .L_26)


	//   ....[0]....
.L_26:
        /*0080*/ 	.word	0x000005e0


	//   ....[1]....
        /*0084*/ 	.word	0x00000630


	//----- nvinfo : EIATTR_CBANK_PARAM_SIZE
	.align		4
.L_27:
        /*0088*/ 	.byte	0x03, 0x19
        /*008a*/ 	.short	0x0024


	//----- nvinfo : EIATTR_PARAM_CBANK
	.align		4
        /*008c*/ 	.byte	0x04, 0x0a
        /*008e*/ 	.short	(.L_29 - .L_28)
	.align		4
.L_28:
        /*0090*/ 	.word	index@(.nv.constant0._Z21mat_mult_tiled_kernelPfS_S_iii)
        /*0094*/ 	.short	0x0380
        /*0096*/ 	.short	0x0024


	//----- nvinfo : EIATTR_SW_WAR
	.align		4
.L_29:
        /*0098*/ 	.byte	0x04, 0x36
        /*009a*/ 	.short	(.L_31 - .L_30)
.L_30:
        /*009c*/ 	.word	0x00000008
.L_31:


//--------------------- .nv.info._Z24mat_mult_baseline_kernelPfS_S_iii --------------------------
	.section	.nv.info._Z24mat_mult_baseline_kernelPfS_S_iii,"",@"SHT_CUDA_INFO"
	.sectionflags	@""
	.align	4


	//----- nvinfo : EIATTR_CUDA_API_VERSION
	.align		4
        /*0000*/ 	.byte	0x04, 0x37
        /*0002*/ 	.short	(.L_33 - .L_32)
.L_32:
        /*0004*/ 	.word	0x00000082


	//----- nvinfo : EIATTR_KPARAM_INFO
	.align		4
.L_33:
        /*0008*/ 	.byte	0x04, 0x17
        /*000a*/ 	.short	(.L_35 - .L_34)
.L_34:
        /*000c*/ 	.word	0x00000000
        /*0010*/ 	.short	0x0005
        /*0012*/ 	.short	0x0020
        /*0014*/ 	.byte	0x00, 0xf0, 0x11, 0x00


	//----- nvinfo : EIATTR_KPARAM_INFO
	.align		4
.L_35:
        /*0018*/ 	.byte	0x04, 0x17
        /*001a*/ 	.short	(.L_37 - .L_36)
.L_36:
        /*001c*/ 	.word	0x00000000
        /*0020*/ 	.short	0x0004
        /*0022*/ 	.short	0x001c
        /*0024*/ 	.byte	0x00, 0xf0, 0x11, 0x00


	//----- nvinfo : EIATTR_KPARAM_INFO
	.align		4
.L_37:
        /*0028*/ 	.byte	0x04, 0x17
        /*002a*/ 	.short	(.L_39 - .L_38)
.L_38:
        /*002c*/ 	.word	0x00000000
        /*0030*/ 	.short	0x0003
        /*0032*/ 	.short	0x0018
        /*0034*/ 	.byte	0x00, 0xf0, 0x11, 0x00


	//----- nvinfo : EIATTR_KPARAM_INFO
	.align		4
.L_39:
        /*0038*/ 	.byte	0x04, 0x17
        /*003a*/ 	.short	(.L_41 - .L_40)
.L_40:
        /*003c*/ 	.word	0x00000000
        /*0040*/ 	.short	0x0002
        /*0042*/ 	.short	0x0010
        /*0044*/ 	.byte	0x00, 0xf5, 0x21, 0x00


	//----- nvinfo : EIATTR_KPARAM_INFO
	.align		4
.L_41:
        /*0048*/ 	.byte	0x04, 0x17
        /*004a*/ 	.short	(.L_43 - .L_42)
.L_42:
        /*004c*/ 	.word	0x00000000
        /*0050*/ 	.short	0x0001
        /*0052*/ 	.short	0x0008
        /*0054*/ 	.byte	0x00, 0xf5, 0x21, 0x00


	//----- nvinfo : EIATTR_KPARAM_INFO
	.align		4
.L_43:
        /*0058*/ 	.byte	0x04, 0x17
        /*005a*/ 	.short	(.L_45 - .L_44)
.L_44:
        /*005c*/ 	.word	0x00000000
        /*0060*/ 	.short	0x0000
        /*0062*/ 	.short	0x0000
        /*0064*/ 	.byte	0x00, 0xf5, 0x21, 0x00


	//----- nvinfo : EIATTR_SPARSE_MMA_MASK
	.align		4
.L_45:
        /*0068*/ 	.byte	0x03, 0x50
        /*006a*/ 	.short	0x0000


	//----- nvinfo : EIATTR_MAXREG_COUNT
	.align		4
        /*006c*/ 	.byte	0x03, 0x1b
        /*006e*/ 	.short	0x00ff


	//----- nvinfo : EIATTR_MERCURY_ISA_VERSION
	.align		4
        /*0070*/ 	.byte	0x03, 0x5f
        /*0072*/ 	.short	0x0101


	//----- nvinfo : EIATTR_VRC_CTA_INIT_COUNT
	.align		4
        /*0074*/ 	.byte	0x02, 0x4a
	.zero		1
	.zero		1


	//----- nvinfo : EIATTR_EXIT_INSTR_OFFSETS
	.align		4
        /*0078*/ 	.byte	0x04, 0x1c
        /*007a*/ 	.short	(.L_47 - .L_46)


	//   ....[0]....
.L_46:
        /*007c*/ 	.word	0x000000d0


	//   ....[1]....
        /*0080*/ 	.word	0x000008f0


	//----- nvinfo : EIATTR_CBANK_PARAM_SIZE
	.align		4
.L_47:
        /*0084*/ 	.byte	0x03, 0x19
        /*0086*/ 	.short	0x0024


	//----- nvinfo : EIATTR_PARAM_CBANK
	.align		4
        /*0088*/ 	.byte	0x04, 0x0a
        /*008a*/ 	.short	(.L_49 - .L_48)
	.align		4
.L_48:
        /*008c*/ 	.word	index@(.nv.constant0._Z24mat_mult_baseline_kernelPfS_S_iii)
        /*0090*/ 	.short	0x0380
        /*0092*/ 	.short	0x0024


	//----- nvinfo : EIATTR_SW_WAR
	.align		4
.L_49:
        /*0094*/ 	.byte	0x04, 0x36
        /*0096*/ 	.short	(.L_51 - .L_50)
.L_50:
        /*0098*/ 	.word	0x00000008
.L_51:


//--------------------- .nv.callgraph             --------------------------
	.section	.nv.callgraph,"",@"SHT_CUDA_CALLGRAPH"
	.align	4
	.sectionentsize	8
	.align		4
        /*0000*/ 	.word	0x00000000
	.align		4
        /*0004*/ 	.word	0xffffffff
	.align		4
        /*0008*/ 	.word	0x00000000
	.align		4
        /*000c*/ 	.word	0xfffffffe
	.align		4
        /*0010*/ 	.word	0x00000000
	.align		4
        /*0014*/ 	.word	0xfffffffd
	.align		4
        /*0018*/ 	.word	0x00000000
	.align		4
        /*001c*/ 	.word	0xfffffffc


//--------------------- .text._Z21mat_mult_tiled_kernelPfS_S_iii --------------------------
	.section	.text._Z21mat_mult_tiled_kernelPfS_S_iii,"ax",@progbits
	.align	128
        .global         _Z21mat_mult_tiled_kernelPfS_S_iii
        .type           _Z21mat_mult_tiled_kernelPfS_S_iii,@function
        .size           _Z21mat_mult_tiled_kernelPfS_S_iii,(.L_x_8 - _Z21mat_mult_tiled_kernelPfS_S_iii)
        .other          _Z21mat_mult_tiled_kernelPfS_S_iii,@"STO_CUDA_ENTRY STV_DEFAULT"
_Z21mat_mult_tiled_kernelPfS_S_iii:
.text._Z21mat_mult_tiled_kernelPfS_S_iii:
[----:B------:R-:W-:Y:S01]  /*0000*/  LDC R1, c[0x0][0x37c] ;  /* 0x0000df00ff017b82 */ /* 0x000fe20000000800 */
[----:B------:R-:W0:Y:S01]  /*0010*/  S2R R0, SR_TID.Y ;  /* 0x0000000000007919 */ /* 0x000e220000002200 */
[----:B------:R-:W1:Y:S01]  /*0020*/  LDCU UR10, c[0x0][0x39c] ;  /* 0x00007380ff0a77ac */ /* 0x000e620008000800 */
[----:B------:R-:W-:Y:S01]  /*0030*/  HFMA2 R21, -RZ, RZ, 0, 0 ;  /* 0x00000000ff157431 */ /* 0x000fe200000001ff */
[----:B------:R-:W0:Y:S01]  /*0040*/  S2R R3, SR_CTAID.Y ;  /* 0x0000000000037919 */ /* 0x000e220000002600 */
[----:B------:R-:W2:Y:S01]  /*0050*/  LDCU UR14, c[0x0][0x3a0] ;  /* 0x00007400ff0e77ac */ /* 0x000ea20008000800 */
[----:B------:R-:W3:Y:S01]  /*0060*/  S2R R13, SR_TID.X ;  /* 0x00000000000d7919 */ /* 0x000ee20000002100 */
[----:B------:R-:W4:Y:S01]  /*0070*/  LDCU.64 UR8, c[0x0][0x358] ;  /* 0x00006b00ff0877ac */ /* 0x000f220008000a00 */
[----:B------:R-:W3:Y:S01]  /*0080*/  S2R R4, SR_CTAID.X ;  /* 0x0000000000047919 */ /* 0x000ee20000002500 */
[----:B-1----:R-:W-:Y:S01]  /*0090*/  UISETP.GE.AND UP0, UPT, UR10, 0x1, UPT ;  /* 0x000000010a00788c */ /* 0x002fe2000bf06270 */
[----:B0-----:R-:W-:-:S02]  /*00a0*/  LEA R2, R3, R0, 0x4 ;  /* 0x0000000003027211 */ /* 0x001fc400078e20ff */
[----:B---3--:R-:W-:-:S06]  /*00b0*/  LEA R3, R4, R13, 0x4 ;  /* 0x0000000d04037211 */ /* 0x008fcc00078e20ff */
[----:B--2-4-:R-:W-:Y:S05]  /*00c0*/  BRA.U !UP0, `(.L_x_0) ;  /* 0x0000000508387547 */ /* 0x014fea000b800000 */
[----:B------:R-:W0:Y:S01]  /*00d0*/  S2UR UR7, SR_CgaCtaId ;  /* 0x00000000000779c3 */ /* 0x000e220000008800 */
[----:B------:R-:W1:Y:S01]  /*00e0*/  LDCU UR11, c[0x0][0x3a0] ;  /* 0x00007400ff0b77ac */ /* 0x000e620008000800 */
[----:B------:R-:W-:Y:S01]  /*00f0*/  MOV R21, RZ ;  /* 0x000000ff00157202 */ /* 0x000fe20000000f00 */
[----:B------:R-:W-:Y:S01]  /*0100*/  IMAD R12, R2, UR10, R13 ;  /* 0x0000000a020c7c24 */ /* 0x000fe2000f8e020d */
[----:B------:R-:W-:Y:S01]  /*0110*/  UMOV UR5, 0x400 ;  /* 0x0000040000057882 */ /* 0x000fe20000000000 */
[----:B------:R-:W-:-:S03]  /*0120*/  UIADD3 UR4, UPT, UPT, UR10, 0xf, URZ ;  /* 0x0000000f0a047890 */ /* 0x000fc6000fffe0ff */
[----:B------:R-:W2:Y:S01]  /*0130*/  LDC R14, c[0x0][0x3a0] ;  /* 0x0000e800ff0e7b82 */ /* 0x000ea20000000800 */
[----:B------:R-:W-:Y:S02]  /*0140*/  UIADD3 UR6, UPT, UPT, UR5, 0x400, URZ ;  /* 0x0000040005067890 */ /* 0x000fe4000fffe0ff */
[----:B------:R-:W-:Y:S01]  /*0150*/  USHF.R.U32.HI UR4, URZ, 0x4, UR4 ;  /* 0x00000004ff047899 */ /* 0x000fe20008011604 */
[----:B------:R-:W3:Y:S03]  /*0160*/  LDCU.64 UR12, c[0x0][0x398] ;  /* 0x00007300ff0c77ac */ /* 0x000ee60008000a00 */
[----:B------:R-:W-:Y:S01]  /*0170*/  UIADD3 UR4, UPT, UPT, -UR4, URZ, URZ ;  /* 0x000000ff04047290 */ /* 0x000fe2000fffe1ff */
[----:B-1----:R-:W-:Y:S01]  /*0180*/  IMAD R19, R0, UR11, R13 ;  /* 0x0000000b00137c24 */ /* 0x002fe2000f8e020d */
[----:B0-----:R-:W-:-:S04]  /*0190*/  ULEA UR5, UR7, UR5, 0x18 ;  /* 0x0000000507057291 */ /* 0x001fc8000f8ec0ff */
[----:B------:R-:W-:Y:S01]  /*01a0*/  LEA R19, R4, R19, 0x4 ;  /* 0x0000001304137211 */ /* 0x000fe200078e20ff */
[----:B------:R-:W-:Y:S01]  /*01b0*/  ULEA UR6, UR7, UR6, 0x18 ;  /* 0x0000000607067291 */ /* 0x000fe2000f8ec0ff */
[----:B------:R-:W-:-:S05]  /*01c0*/  LEA R16, R0, UR5, 0x6 ;  /* 0x0000000500107c11 */ /* 0x000fca000f8e30ff */
[C---:B------:R-:W-:Y:S02]  /*01d0*/  LEA R17, R13.reuse, UR6, 0x2 ;  /* 0x000000060d117c11 */ /* 0x040fe4000f8e10ff */
[----:B------:R-:W-:Y:S02]  /*01e0*/  LEA R18, R13, R16, 0x2 ;  /* 0x000000100d127211 */ /* 0x000fe400078e10ff */
[----:B---3--:R-:W-:-:S07]  /*01f0*/  LEA R15, R0, R17, 0x6 ;  /* 0x00000011000f7211 */ /* 0x008fce00078e30ff */
.L_x_1:
[----:B------:R-:W-:Y:S01]  /*0200*/  ISETP.GE.AND P1, PT, R13, UR13, PT ;  /* 0x0000000d0d007c0c */ /* 0x000fe2000bf26270 */
[----:B------:R-:W-:Y:S01]  /*0210*/  HFMA2 R22, -RZ, RZ, 0, 0 ;  /* 0x00000000ff167431 */ /* 0x000fe200000001ff */
[----:B------:R-:W-:Y:S02]  /*0220*/  ISETP.GE.AND P0, PT, R0, UR13, PT ;  /* 0x0000000d00007c0c */ /* 0x000fe4000bf06270 */
[----:B------:R-:W-:Y:S02]  /*0230*/  ISETP.GE.OR P1, PT, R2, UR12, P1 ;  /* 0x0000000c02007c0c */ /* 0x000fe40008f26670 */
[----:B--2---:R-:W-:Y:S02]  /*0240*/  ISETP.GE.OR P0, PT, R3, R14, P0 ;  /* 0x0000000e0300720c */ /* 0x004fe40000706670 */
[----:B------:R-:W-:-:S09]  /*0250*/  MOV R29, RZ ;  /* 0x000000ff001d7202 */ /* 0x000fd20000000f00 */
[----:B------:R-:W0:Y:S08]  /*0260*/  @!P1 LDC.64 R6, c[0x0][0x380] ;  /* 0x0000e000ff069b82 */ /* 0x000e300000000a00 */
[----:B------:R-:W1:Y:S01]  /*0270*/  @!P0 LDC.64 R4, c[0x0][0x388] ;  /* 0x0000e200ff048b82 */ /* 0x000e620000000a00 */
[----:B0-----:R-:W-:-:S05]  /*0280*/  @!P1 IMAD.WIDE.U32 R6, R12, 0x4, R6 ;  /* 0x000000040c069825 */ /* 0x001fca00078e0006 */
[----:B------:R-:W2:Y:S01]  /*0290*/  @!P1 LDG.E R29, desc[UR8][R6.64] ;  /* 0x00000008061d9981 */ /* 0x000ea2000c1e1900 */
[----:B-1----:R-:W-:-:S05]  /*02a0*/  @!P0 IMAD.WIDE R24, R19, 0x4, R4 ;  /* 0x0000000413188825 */ /* 0x002fca00078e0204 */
[----:B------:R-:W3:Y:S01]  /*02b0*/  @!P0 LDG.E R22, desc[UR8][R24.64] ;  /* 0x0000000818168981 */ /* 0x000ee2000c1e1900 */
[----:B------:R-:W-:-:S04]  /*02c0*/  UIADD3 UR4, UPT, UPT, UR4, 0x1, URZ ;  /* 0x0000000104047890 */ /* 0x000fc8000fffe0ff */
[----:B------:R-:W-:Y:S01]  /*02d0*/  UISETP.NE.AND UP0, UPT, UR4, URZ, UPT ;  /* 0x000000ff0400728c */ /* 0x000fe2000bf05270 */
[----:B------:R-:W-:Y:S02]  /*02e0*/  IADD3 R0, PT, PT, R0, 0x10, RZ ;  /* 0x0000001000007810 */ /* 0x000fe40007ffe0ff */
[----:B------:R-:W-:Y:S02]  /*02f0*/  IADD3 R13, PT, PT, R13, 0x10, RZ ;  /* 0x000000100d0d7810 */ /* 0x000fe40007ffe0ff */
[----:B------:R-:W-:Y:S02]  /*0300*/  IADD3 R12, PT, PT, R12, 0x10, RZ ;  /* 0x000000100c0c7810 */ /* 0x000fe40007ffe0ff */
[----:B------:R-:W-:Y:S01]  /*0310*/  LEA R19, R14, R19, 0x4 ;  /* 0x000000130e137211 */ /* 0x000fe200078e20ff */
[----:B--2---:R-:W-:Y:S04]  /*0320*/  STS [R18], R29 ;  /* 0x0000001d12007388 */ /* 0x004fe80000000800 */
[----:B---3--:R-:W-:Y:S01]  /*0330*/  STS [R15], R22 ;  /* 0x000000160f007388 */ /* 0x008fe20000000800 */
[----:B------:R-:W-:Y:S06]  /*0340*/  BAR.SYNC.DEFER_BLOCKING 0x0 ;  /* 0x0000000000007b1d */ /* 0x000fec0000010000 */
[----:B------:R-:W-:Y:S04]  /*0350*/  LDS R28, [R17] ;  /* 0x00000000111c7984 */ /* 0x000fe80000000800 */
[----:B------:R-:W0:Y:S04]  /*0360*/  LDS.128 R8, [R16] ;  /* 0x0000000010087984 */ /* 0x000e280000000c00 */
[----:B------:R-:W1:Y:S04]  /*0370*/  LDS R29, [R17+0x40] ;  /* 0x00004000111d7984 */ /* 0x000e680000000800 */
[----:B------:R-:W2:Y:S04]  /*0380*/  LDS R27, [R17+0x80] ;  /* 0x00008000111b7984 */ /* 0x000ea80000000800 */
[----:B------:R-:W3:Y:S04]  /*0390*/  LDS R26, [R17+0xc0] ;  /* 0x0000c000111a7984 */ /* 0x000ee80000000800 */
[----:B------:R-:W-:Y:S04]  /*03a0*/  LDS R23, [R17+0x100] ;  /* 0x0001000011177984 */ /* 0x000fe80000000800 */
[----:B------:R-:W4:Y:S04]  /*03b0*/  LDS.128 R4, [R16+0x10] ;  /* 0x0000100010047984 */ /* 0x000f280000000c00 */
[----:B------:R-:W5:Y:S04]  /*03c0*/  LDS R20, [R17+0x140] ;  /* 0x0001400011147984 */ /* 0x000f680000000800 */
[----:B------:R-:W5:Y:S04]  /*03d0*/  LDS R25, [R17+0x180] ;  /* 0x0001800011197984 */ /* 0x000f680000000800 */
[----:B------:R-:W5:Y:S04]  /*03e0*/  LDS R22, [R17+0x1c0] ;  /* 0x0001c00011167984 */ /* 0x000f680000000800 */
[----:B------:R-:W-:Y:S01]  /*03f0*/  LDS R24, [R17+0x240] ;  /* 0x0002400011187984 */ /* 0x000fe20000000800 */
[----:B0-----:R-:W-:-:S03]  /*0400*/  FFMA R8, R8, R28, R21 ;  /* 0x0000001c08087223 */ /* 0x001fc60000000015 */
[----:B------:R-:W-:Y:S01]  /*0410*/  LDS R21, [R17+0x200] ;  /* 0x0002000011157984 */ /* 0x000fe20000000800 */
[----:B-1----:R-:W-:-:S04]  /*0420*/  FFMA R8, R29, R9, R8 ;  /* 0x000000091d087223 */ /* 0x002fc80000000008 */
[----:B--2---:R-:W-:-:S04]  /*0430*/  FFMA R27, R27, R10, R8 ;  /* 0x0000000a1b1b7223 */ /* 0x004fc80000000008 */
[----:B---3--:R-:W-:Y:S02]  /*0440*/  FFMA R27, R26, R11, R27 ;  /* 0x0000000b1a1b7223 */ /* 0x008fe4000000001b */
[----:B------:R-:W0:Y:S02]  /*0450*/  LDS.128 R8, [R16+0x20] ;  /* 0x0000200010087984 */ /* 0x000e240000000c00 */
[----:B----4-:R-:W-:-:S04]  /*0460*/  FFMA R23, R4, R23, R27 ;  /* 0x0000001704177223 */ /* 0x010fc8000000001b */
[----:B-----5:R-:W-:Y:S02]  /*0470*/  FFMA R20, R20, R5, R23 ;  /* 0x0000000514147223 */ /* 0x020fe40000000017 */
[----:B------:R-:W1:Y:S02]  /*0480*/  LDS R23, [R17+0x280] ;  /* 0x0002800011177984 */ /* 0x000e640000000800 */
[----:B------:R-:W-:Y:S02]  /*0490*/  FFMA R25, R25, R6, R20 ;  /* 0x0000000619197223 */ /* 0x000fe40000000014 */
[----:B------:R-:W2:Y:S02]  /*04a0*/  LDS R20, [R17+0x2c0] ;  /* 0x0002c00011147984 */ /* 0x000ea40000000800 */
[----:B------:R-:W-:Y:S02]  /*04b0*/  FFMA R27, R22, R7, R25 ;  /* 0x00000007161b7223 */ /* 0x000fe40000000019 */
[----:B------:R-:W-:Y:S04]  /*04c0*/  LDS R25, [R17+0x300] ;  /* 0x0003000011197984 */ /* 0x000fe80000000800 */
[----:B------:R-:W3:Y:S04]  /*04d0*/  LDS.128 R4, [R16+0x30] ;  /* 0x0000300010047984 */ /* 0x000ee80000000c00 */
[----:B------:R-:W4:Y:S01]  /*04e0*/  LDS R22, [R17+0x340] ;  /* 0x0003400011167984 */ /* 0x000f220000000800 */
[----:B0-----:R-:W-:-:S03]  /*04f0*/  FFMA R27, R8, R21, R27 ;  /* 0x00000015081b7223 */ /* 0x001fc6000000001b */
[----:B------:R-:W0:Y:S04]  /*0500*/  LDS R21, [R17+0x380] ;  /* 0x0003800011157984 */ /* 0x000e280000000800 */
[----:B------:R-:W5:Y:S01]  /*0510*/  LDS R8, [R17+0x3c0] ;  /* 0x0003c00011087984 */ /* 0x000f620000000800 */
[----:B------:R-:W-:-:S04]  /*0520*/  FFMA R24, R24, R9, R27 ;  /* 0x0000000918187223 */ /* 0x000fc8000000001b */
[----:B-1----:R-:W-:-:S04]  /*0530*/  FFMA R23, R23, R10, R24 ;  /* 0x0000000a17177223 */ /* 0x002fc80000000018 */
[----:B--2---:R-:W-:-:S04]  /*0540*/  FFMA R11, R20, R11, R23 ;  /* 0x0000000b140b7223 */ /* 0x004fc80000000017 */
[----:B---3--:R-:W-:-:S04]  /*0550*/  FFMA R11, R4, R25, R11 ;  /* 0x00000019040b7223 */ /* 0x008fc8000000000b */
[----:B----4-:R-:W-:-:S04]  /*0560*/  FFMA R22, R22, R5, R11 ;  /* 0x0000000516167223 */ /* 0x010fc8000000000b */
[----:B0-----:R-:W-:-:S04]  /*0570*/  FFMA R21, R21, R6, R22 ;  /* 0x0000000615157223 */ /* 0x001fc80000000016 */
[----:B-----5:R-:W-:Y:S01]  /*0580*/  FFMA R21, R8, R7, R21 ;  /* 0x0000000708157223 */ /* 0x020fe20000000015 */
[----:B------:R-:W-:Y:S06]  /*0590*/  BAR.SYNC.DEFER_BLOCKING 0x0 ;  /* 0x0000000000007b1d */ /* 0x000fec0000010000 */
[----:B------:R-:W-:Y:S05]  /*05a0*/  BRA.U UP0, `(.L_x_1) ;  /* 0xfffffffd00147547 */ /* 0x000fea000b83ffff */
.L_x_0:
[----:B------:R-:W0:Y:S01]  /*05b0*/  LDCU UR4, c[0x0][0x398] ;  /* 0x00007300ff0477ac */ /* 0x000e220008000800 */
[----:B------:R-:W-:-:S04]  /*05c0*/  ISETP.GE.AND P0, PT, R3, UR14, PT ;  /* 0x0000000e03007c0c */ /* 0x000fc8000bf06270 */
[----:B0-----:R-:W-:-:S13]  /*05d0*/  ISETP.GE.OR P0, PT, R2, UR4, P0 ;  /* 0x0000000402007c0c */ /* 0x001fda0008706670 */
[----:B------:R-:W-:Y:S05]  /*05e0*/  @P0 EXIT ;  /* 0x000000000000094d */ /* 0x000fea0003800000 */
[----:B------:R-:W0:Y:S01]  /*05f0*/  LDC.64 R4, c[0x0][0x390] ;  /* 0x0000e400ff047b82 */ /* 0x000e220000000a00 */
[----:B------:R-:W-:-:S04]  /*0600*/  IMAD R3, R2, UR14, R3 ;  /* 0x0000000e02037c24 */ /* 0x000fc8000f8e0203 */
[----:B0-----:R-:W-:-:S05]  /*0610*/  IMAD.WIDE R2, R3, 0x4, R4 ;  /* 0x0000000403027825 */ /* 0x001fca00078e0204 */
[----:B------:R-:W-:Y:S01]  /*0620*/  STG.E desc[UR8][R2.64], R21 ;  /* 0x0000001502007986 */ /* 0x000fe2000c101908 */
[----:B------:R-:W-:Y:S05]  /*0630*/  EXIT ;  /* 0x000000000000794d */ /* 0x000fea0003800000 */
.L_x_2:
[----:B------:R-:W-:-:S00]  /*0640*/  BRA `(.L_x_2) ;  /* 0xfffffffc00fc7947 */ /* 0x000fc0000383ffff */
[----:B------:R-:W-:-:S00]  /*0650*/  NOP ;  /* 0x0000000000007918 */ /* 0x000fc00000000000 */
        /* <DEDUP_REMOVED lines=10> */
.L_x_8:


//--------------------- .text._Z24mat_mult_baseline_kernelPfS_S_iii --------------------------
	.section	.text._Z24mat_mult_baseline_kernelPfS_S_iii,"ax",@progbits
	.align	128
        .global         _Z24mat_mult_baseline_kernelPfS_S_iii
        .type           _Z24mat_mult_baseline_kernelPfS_S_iii,@function
        .size           _Z24mat_mult_baseline_kernelPfS_S_iii,(.L_x_9 - _Z24mat_mult_baseline_kernelPfS_S_iii)
        .other          _Z24mat_mult_baseline_kernelPfS_S_iii,@"STO_CUDA_ENTRY STV_DEFAULT"
_Z24mat_mult_baseline_kernelPfS_S_iii:
.text._Z24mat_mult_baseline_kernelPfS_S_iii:
[----:B------:R-:W-:Y:S01]  /*0000*/  LDC R1, c[0x0][0x37c] ;  /* 0x0000df00ff017b82 */ /* 0x000fe20000000800 */
[----:B------:R-:W0:Y:S07]  /*0010*/  S2R R5, SR_TID.X ;  /* 0x0000000000057919 */ /* 0x000e2e0000002100 */
[----:B------:R-:W1:Y:S01]  /*0020*/  LDC R16, c[0x0][0x364] ;  /* 0x0000d900ff107b82 */ /* 0x000e620000000800 */
[----:B------:R-:W2:Y:S01]  /*0030*/  LDCU UR6, c[0x0][0x398] ;  /* 0x00007300ff0677ac */ /* 0x000ea20008000800 */
[----:B------:R-:W1:Y:S06]  /*0040*/  S2R R3, SR_TID.Y ;  /* 0x0000000000037919 */ /* 0x000e6c0000002200 */
[----:B------:R-:W0:Y:S08]  /*0050*/  S2UR UR5, SR_CTAID.X ;  /* 0x00000000000579c3 */ /* 0x000e300000002500 */
[----:B------:R-:W0:Y:S08]  /*0060*/  LDC R0, c[0x0][0x360] ;  /* 0x0000d800ff007b82 */ /* 0x000e300000000800 */
[----:B------:R-:W1:Y:S08]  /*0070*/  S2UR UR4, SR_CTAID.Y ;  /* 0x00000000000479c3 */ /* 0x000e700000002600 */
[----:B------:R-:W3:Y:S01]  /*0080*/  LDC R17, c[0x0][0x3a0] ;  /* 0x0000e800ff117b82 */ /* 0x000ee20000000800 */
[----:B0-----:R-:W-:-:S02]  /*0090*/  IMAD R0, R0, UR5, R5 ;  /* 0x0000000500007c24 */ /* 0x001fc4000f8e0205 */
[----:B-1----:R-:W-:-:S03]  /*00a0*/  IMAD R16, R16, UR4, R3 ;  /* 0x0000000410107c24 */ /* 0x002fc6000f8e0203 */
[----:B---3--:R-:W-:-:S04]  /*00b0*/  ISETP.GE.AND P0, PT, R0, R17, PT ;  /* 0x000000110000720c */ /* 0x008fc80003f06270 */
[----:B--2---:R-:W-:-:S13]  /*00c0*/  ISETP.GE.OR P0, PT, R16, UR6, P0 ;  /* 0x0000000610007c0c */ /* 0x004fda0008706670 */
[----:B------:R-:W-:Y:S05]  /*00d0*/  @P0 EXIT ;  /* 0x000000000000094d */ /* 0x000fea0003800000 */
[----:B------:R-:W0:Y:S01]  /*00e0*/  LDC R19, c[0x0][0x39c] ;  /* 0x0000e700ff137b82 */ /* 0x000e220000000800 */
[----:B------:R-:W1:Y:S01]  /*00f0*/  LDCU.64 UR4, c[0x0][0x358] ;  /* 0x00006b00ff0477ac */ /* 0x000e620008000a00 */
[----:B------:R-:W-:Y:S01]  /*0100*/  HFMA2 R24, -RZ, RZ, 0, 0 ;  /* 0x00000000ff187431 */ /* 0x000fe200000001ff */
[----:B0-----:R-:W-:-:S13]  /*0110*/  ISETP.GE.AND P0, PT, R19, 0x1, PT ;  /* 0x000000011300780c */ /* 0x001fda0003f06270 */
[----:B-1----:R-:W-:Y:S05]  /*0120*/  @!P0 BRA `(.L_x_3) ;  /* 0x0000000400e08947 */ /* 0x002fea0003800000 */
[C---:B------:R-:W-:Y:S01]  /*0130*/  ISETP.GE.U32.AND P1, PT, R19.reuse, 0x8, PT ;  /* 0x000000081300780c */ /* 0x040fe20003f26070 */
[----:B------:R-:W-:Y:S01]  /*0140*/  IMAD R20, R16, R19, RZ ;  /* 0x0000001310147224 */ /* 0x000fe200078e02ff */
[----:B------:R-:W-:Y:S02]  /*0150*/  LOP3.LUT R27, R19, 0x7, RZ, 0xc0, !PT ;  /* 0x00000007131b7812 */ /* 0x000fe400078ec0ff */
[----:B------:R-:W-:Y:S02]  /*0160*/  MOV R24, RZ ;  /* 0x000000ff00187202 */ /* 0x000fe40000000f00 */
[----:B------:R-:W-:Y:S02]  /*0170*/  ISETP.NE.AND P0, PT, R27, RZ, PT ;  /* 0x000000ff1b00720c */ /* 0x000fe40003f05270 */
[----:B------:R-:W-:-:S05]  /*0180*/  MOV R21, RZ ;  /* 0x000000ff00157202 */ /* 0x000fca0000000f00 */
[----:B------:R-:W-:Y:S06]  /*0190*/  @!P1 BRA `(.L_x_4) ;  /* 0x0000000000c49947 */ /* 0x000fec0003800000 */
[----:B------:R-:W0:Y:S01]  /*01a0*/  LDC.64 R2, c[0x0][0x380] ;  /* 0x0000e000ff027b82 */ /* 0x000e220000000a00 */
[----:B------:R-:W-:Y:S02]  /*01b0*/  LOP3.LUT R21, R19, 0x7ffffff8, RZ, 0xc0, !PT ;  /* 0x7ffffff813157812 */ /* 0x000fe400078ec0ff */
[----:B------:R-:W-:Y:S02]  /*01c0*/  MOV R24, RZ ;  /* 0x000000ff00187202 */ /* 0x000fe40000000f00 */
[----:B------:R-:W-:Y:S02]  /*01d0*/  MOV R18, R0 ;  /* 0x0000000000127202 */ /* 0x000fe40000000f00 */
[----:B------:R-:W-:Y:S01]  /*01e0*/  IADD3 R22, PT, PT, -R21, RZ, RZ ;  /* 0x000000ff15167210 */ /* 0x000fe20007ffe1ff */
[----:B0-----:R-:W-:-:S03]  /*01f0*/  IMAD.WIDE.U32 R2, R20, 0x4, R2 ;  /* 0x0000000414027825 */ /* 0x001fc600078e0002 */
[----:B------:R-:W-:-:S04]  /*0200*/  IADD3 R4, P1, PT, R2, 0x10, RZ ;  /* 0x0000001002047810 */ /* 0x000fc80007f3e0ff */
[----:B------:R-:W-:-:S09]  /*0210*/  IADD3.X R5, PT, PT, RZ, R3, RZ, P1, !PT ;  /* 0x00000003ff057210 */ /* 0x000fd20000ffe4ff */
.L_x_5:
[----:B------:R-:W0:Y:S01]  /*0220*/  LDC.64 R14, c[0x0][0x388] ;  /* 0x0000e200ff0e7b82 */ /* 0x000e220000000a00 */
[----:B------:R-:W-:Y:S02]  /*0230*/  MOV R2, R4 ;  /* 0x0000000400027202 */ /* 0x000fe40000000f00 */
[----:B------:R-:W-:-:S05]  /*0240*/  MOV R3, R5 ;  /* 0x0000000500037202 */ /* 0x000fca0000000f00 */
[----:B------:R-:W2:Y:S04]  /*0250*/  LDG.E R25, desc[UR4][R2.64+-0x10] ;  /* 0xfffff00402197981 */ /* 0x000ea8000c1e1900 */
[----:B------:R-:W3:Y:S04]  /*0260*/  LDG.E R23, desc[UR4][R2.64+-0xc] ;  /* 0xfffff40402177981 */ /* 0x000ee8000c1e1900 */
[----:B------:R-:W4:Y:S04]  /*0270*/  LDG.E R29, desc[UR4][R2.64+-0x8] ;  /* 0xfffff804021d7981 */ /* 0x000f28000c1e1900 */
[----:B------:R-:W5:Y:S01]  /*0280*/  LDG.E R28, desc[UR4][R2.64+-0x4] ;  /* 0xfffffc04021c7981 */ /* 0x000f62000c1e1900 */
[----:B0-----:R-:W-:-:S05]  /*0290*/  IMAD.WIDE R14, R18, 0x4, R14 ;  /* 0x00000004120e7825 */ /* 0x001fca00078e020e */
[----:B------:R0:W2:Y:S01]  /*02a0*/  LDG.E R26, desc[UR4][R14.64] ;  /* 0x000000040e1a7981 */ /* 0x0000a2000c1e1900 */
[----:B------:R-:W-:-:S04]  /*02b0*/  IMAD.WIDE R12, R17, 0x4, R14 ;  /* 0x00000004110c7825 */ /* 0x000fc800078e020e */
[C---:B------:R-:W-:Y:S02]  /*02c0*/  IMAD.WIDE R4, R17.reuse, 0x4, R12 ;  /* 0x0000000411047825 */ /* 0x040fe400078e020c */
[----:B------:R-:W3:Y:S02]  /*02d0*/  LDG.E R12, desc[UR4][R12.64] ;  /* 0x000000040c0c7981 */ /* 0x000ee4000c1e1900 */
[C---:B------:R-:W-:Y:S02]  /*02e0*/  IMAD.WIDE R8, R17.reuse, 0x4, R4 ;  /* 0x0000000411087825 */ /* 0x040fe400078e0204 */
[----:B------:R-:W4:Y:S02]  /*02f0*/  LDG.E R4, desc[UR4][R4.64] ;  /* 0x0000000404047981 */ /* 0x000f24000c1e1900 */
[C---:B------:R-:W-:Y:S02]  /*0300*/  IMAD.WIDE R6, R17.reuse, 0x4, R8 ;  /* 0x0000000411067825 */ /* 0x040fe400078e0208 */
[----:B------:R-:W5:Y:S02]  /*0310*/  LDG.E R8, desc[UR4][R8.64] ;  /* 0x0000000408087981 */ /* 0x000f64000c1e1900 */
[----:B------:R-:W-:-:S02]  /*0320*/  IMAD.WIDE R10, R17, 0x4, R6 ;  /* 0x00000004110a7825 */ /* 0x000fc400078e0206 */
[----:B------:R-:W5:Y:S04]  /*0330*/  LDG.E R5, desc[UR4][R2.64] ;  /* 0x0000000402057981 */ /* 0x000f68000c1e1900 */
[----:B------:R-:W5:Y:S01]  /*0340*/  LDG.E R6, desc[UR4][R6.64] ;  /* 0x0000000406067981 */ /* 0x000f62000c1e1900 */
[----:B0-----:R-:W-:-:S03]  /*0350*/  IMAD.WIDE R14, R17, 0x4, R10 ;  /* 0x00000004110e7825 */ /* 0x001fc600078e020a */
[----:B------:R-:W5:Y:S04]  /*0360*/  LDG.E R10, desc[UR4][R10.64] ;  /* 0x000000040a0a7981 */ /* 0x000f68000c1e1900 */
[----:B------:R-:W5:Y:S04]  /*0370*/  LDG.E R13, desc[UR4][R14.64] ;  /* 0x000000040e0d7981 */ /* 0x000f68000c1e1900 */
[----:B------:R-:W5:Y:S04]  /*0380*/  LDG.E R7, desc[UR4][R2.64+0x4] ;  /* 0x0000040402077981 */ /* 0x000f68000c1e1900 */
[----:B------:R-:W5:Y:S01]  /*0390*/  LDG.E R9, desc[UR4][R2.64+0xc] ;  /* 0x00000c0402097981 */ /* 0x000f62000c1e1900 */
[----:B--2---:R-:W-:Y:S01]  /*03a0*/  FFMA R26, R25, R26, R24 ;  /* 0x0000001a191a7223 */ /* 0x004fe20000000018 */
[----:B------:R-:W-:-:S02]  /*03b0*/  IMAD.WIDE R24, R17, 0x4, R14 ;  /* 0x0000000411187825 */ /* 0x000fc400078e020e */
[----:B------:R-:W2:Y:S04]  /*03c0*/  LDG.E R14, desc[UR4][R2.64+0x8] ;  /* 0x00000804020e7981 */ /* 0x000ea8000c1e1900 */
[----:B------:R-:W2:Y:S01]  /*03d0*/  LDG.E R24, desc[UR4][R24.64] ;  /* 0x0000000418187981 */ /* 0x000ea2000c1e1900 */
[----:B---3--:R-:W-:Y:S01]  /*03e0*/  FFMA R12, R23, R12, R26 ;  /* 0x0000000c170c7223 */ /* 0x008fe2000000001a */
[----:B------:R-:W-:-:S03]  /*03f0*/  IADD3 R22, PT, PT, R22, 0x8, RZ ;  /* 0x0000000816167810 */ /* 0x000fc60007ffe0ff */
[----:B----4-:R-:W-:Y:S01]  /*0400*/  FFMA R29, R29, R4, R12 ;  /* 0x000000041d1d7223 */ /* 0x010fe2000000000c */
[----:B------:R-:W-:-:S03]  /*0410*/  ISETP.NE.AND P1, PT, R22, RZ, PT ;  /* 0x000000ff1600720c */ /* 0x000fc60003f25270 */
[----:B-----5:R-:W-:Y:S01]  /*0420*/  FFMA R8, R28, R8, R29 ;  /* 0x000000081c087223 */ /* 0x020fe2000000001d */
[----:B------:R-:W-:-:S03]  /*0430*/  IADD3 R4, P2, PT, R2, 0x20, RZ ;  /* 0x0000002002047810 */ /* 0x000fc60007f5e0ff */
[----:B------:R-:W-:Y:S01]  /*0440*/  FFMA R6, R5, R6, R8 ;  /* 0x0000000605067223 */ /* 0x000fe20000000008 */
[----:B------:R-:W-:Y:S02]  /*0450*/  IADD3.X R5, PT, PT, RZ, R3, RZ, P2, !PT ;  /* 0x00000003ff057210 */ /* 0x000fe400017fe4ff */
[----:B------:R-:W-:Y:S01]  /*0460*/  LEA R18, R17, R18, 0x3 ;  /* 0x0000001211127211 */ /* 0x000fe200078e18ff */
[----:B------:R-:W-:-:S04]  /*0470*/  FFMA R7, R7, R10, R6 ;  /* 0x0000000a07077223 */ /* 0x000fc80000000006 */
[----:B--2---:R-:W-:-:S04]  /*0480*/  FFMA R14, R14, R13, R7 ;  /* 0x0000000d0e0e7223 */ /* 0x004fc80000000007 */
[----:B------:R-:W-:Y:S01]  /*0490*/  FFMA R24, R9, R24, R14 ;  /* 0x0000001809187223 */ /* 0x000fe2000000000e */
[----:B------:R-:W-:Y:S06]  /*04a0*/  @P1 BRA `(.L_x_5) ;  /* 0xfffffffc005c1947 */ /* 0x000fec000383ffff */
.L_x_4:
[----:B------:R-:W-:Y:S05]  /*04b0*/  @!P0 BRA `(.L_x_3) ;  /* 0x0000000000fc8947 */ /* 0x000fea0003800000 */
[----:B------:R-:W-:Y:S02]  /*04c0*/  ISETP.GE.U32.AND P1, PT, R27, 0x4, PT ;  /* 0x000000041b00780c */ /* 0x000fe40003f26070 */
[----:B------:R-:W-:-:S04]  /*04d0*/  LOP3.LUT R14, R19, 0x3, RZ, 0xc0, !PT ;  /* 0x00000003130e7812 */ /* 0x000fc800078ec0ff */
[----:B------:R-:W-:-:S07]  /*04e0*/  ISETP.NE.AND P0, PT, R14, RZ, PT ;  /* 0x000000ff0e00720c */ /* 0x000fce0003f05270 */
[----:B------:R-:W-:Y:S06]  /*04f0*/  @!P1 BRA `(.L_x_6) ;  /* 0x00000000006c9947 */ /* 0x000fec0003800000 */
[----:B------:R-:W0:Y:S01]  /*0500*/  LDC.64 R4, c[0x0][0x388] ;  /* 0x0000e200ff047b82 */ /* 0x000e220000000a00 */
[----:B------:R-:W1:Y:S01]  /*0510*/  LDCU.64 UR6, c[0x0][0x380] ;  /* 0x00007000ff0677ac */ /* 0x000e620008000a00 */
[----:B------:R-:W-:Y:S01]  /*0520*/  IMAD R7, R21, R17, R0 ;  /* 0x0000001115077224 */ /* 0x000fe200078e0200 */
[CC--:B------:R-:W-:Y:S02]  /*0530*/  IADD3 R3, PT, PT, R20.reuse, R21.reuse, RZ ;  /* 0x0000001514037210 */ /* 0x0c0fe40007ffe0ff */
[----:B------:R-:W-:-:S03]  /*0540*/  IADD3 R8, P1, PT, R20, R21, RZ ;  /* 0x0000001514087210 */ /* 0x000fc60007f3e0ff */
[----:B------:R-:W2:Y:S01]  /*0550*/  LDC.64 R12, c[0x0][0x380] ;  /* 0x0000e000ff0c7b82 */ /* 0x000ea20000000a00 */
[----:B0-----:R-:W-:-:S04]  /*0560*/  IMAD.WIDE R4, R7, 0x4, R4 ;  /* 0x0000000407047825 */ /* 0x001fc800078e0204 */
[----:B------:R-:W-:Y:S02]  /*0570*/  IMAD.WIDE R6, R17, 0x4, R4 ;  /* 0x0000000411067825 */ /* 0x000fe400078e0204 */
[----:B------:R-:W3:Y:S02]  /*0580*/  LDG.E R4, desc[UR4][R4.64] ;  /* 0x0000000404047981 */ /* 0x000ee4000c1e1900 */
[----:B--2---:R-:W-:Y:S01]  /*0590*/  IMAD.WIDE.U32 R12, R3, 0x4, R12 ;  /* 0x00000004030c7825 */ /* 0x004fe200078e000c */
[----:B------:R-:W-:Y:S02]  /*05a0*/  IADD3.X R3, PT, PT, RZ, RZ, RZ, P1, !PT ;  /* 0x000000ffff037210 */ /* 0x000fe40000ffe4ff */
[----:B-1----:R-:W-:-:S03]  /*05b0*/  LEA R2, P1, R8, UR6, 0x2 ;  /* 0x0000000608027c11 */ /* 0x002fc6000f8210ff */
[----:B------:R-:W3:Y:S01]  /*05c0*/  LDG.E R13, desc[UR4][R12.64] ;  /* 0x000000040c0d7981 */ /* 0x000ee2000c1e1900 */
[----:B------:R-:W-:Y:S01]  /*05d0*/  LEA.HI.X R3, R8, UR7, R3, 0x2, P1 ;  /* 0x0000000708037c11 */ /* 0x000fe200088f1403 */
[C---:B------:R-:W-:Y:S02]  /*05e0*/  IMAD.WIDE R8, R17.reuse, 0x4, R6 ;  /* 0x0000000411087825 */ /* 0x040fe400078e0206 */
[----:B------:R-:W2:Y:S04]  /*05f0*/  LDG.E R6, desc[UR4][R6.64] ;  /* 0x0000000406067981 */ /* 0x000ea8000c1e1900 */
[----:B------:R-:W2:Y:S01]  /*0600*/  LDG.E R15, desc[UR4][R2.64+0x4] ;  /* 0x00000404020f7981 */ /* 0x000ea2000c1e1900 */
[----:B------:R-:W-:-:S03]  /*0610*/  IMAD.WIDE R10, R17, 0x4, R8 ;  /* 0x00000004110a7825 */ /* 0x000fc600078e0208 */
[----:B------:R-:W4:Y:S04]  /*0620*/  LDG.E R22, desc[UR4][R8.64] ;  /* 0x0000000408167981 */ /* 0x000f28000c1e1900 */
[----:B------:R-:W4:Y:S04]  /*0630*/  LDG.E R18, desc[UR4][R2.64+0x8] ;  /* 0x0000080402127981 */ /* 0x000f28000c1e1900 */
[----:B------:R-:W5:Y:S04]  /*0640*/  LDG.E R26, desc[UR4][R2.64+0xc] ;  /* 0x00000c04021a7981 */ /* 0x000f68000c1e1900 */
[----:B------:R-:W5:Y:S01]  /*0650*/  LDG.E R10, desc[UR4][R10.64] ;  /* 0x000000040a0a7981 */ /* 0x000f62000c1e1900 */
[----:B------:R-:W-:Y:S01]  /*0660*/  IADD3 R21, PT, PT, R21, 0x4, RZ ;  /* 0x0000000415157810 */ /* 0x000fe20007ffe0ff */
[----:B---3--:R-:W-:-:S04]  /*0670*/  FFMA R24, R13, R4, R24 ;  /* 0x000000040d187223 */ /* 0x008fc80000000018 */
[----:B--2---:R-:W-:-:S04]  /*0680*/  FFMA R15, R15, R6, R24 ;  /* 0x000000060f0f7223 */ /* 0x004fc80000000018 */
[----:B----4-:R-:W-:-:S04]  /*0690*/  FFMA R15, R18, R22, R15 ;  /* 0x00000016120f7223 */ /* 0x010fc8000000000f */
[----:B-----5:R-:W-:-:S07]  /*06a0*/  FFMA R24, R26, R10, R15 ;  /* 0x0000000a1a187223 */ /* 0x020fce000000000f */
.L_x_6:
[----:B------:R-:W-:Y:S05]  /*06b0*/  @!P0 BRA `(.L_x_3) ;  /* 0x00000000007c8947 */ /* 0x000fea0003800000 */
[----:B------:R-:W-:Y:S01]  /*06c0*/  ISETP.NE.AND P1, PT, R14, 0x1, PT ;  /* 0x000000010e00780c */ /* 0x000fe20003f25270 */
[----:B------:R-:W0:Y:S01]  /*06d0*/  LDC.64 R10, c[0x0][0x380] ;  /* 0x0000e000ff0a7b82 */ /* 0x000e220000000a00 */
[----:B------:R-:W-:-:S04]  /*06e0*/  LOP3.LUT R19, R19, 0x1, RZ, 0xc0, !PT ;  /* 0x0000000113137812 */ /* 0x000fc800078ec0ff */
[----:B------:R-:W-:-:S03]  /*06f0*/  ISETP.NE.U32.AND P0, PT, R19, 0x1, PT ;  /* 0x000000011300780c */ /* 0x000fc60003f05070 */
[----:B------:R-:W1:Y:S04]  /*0700*/  LDC.64 R8, c[0x0][0x388] ;  /* 0x0000e200ff087b82 */ /* 0x000e680000000a00 */
[CC--:B------:R-:W-:Y:S02]  /*0710*/  @P1 IADD3 R13, PT, PT, R20.reuse, R21.reuse, RZ ;  /* 0x00000015140d1210 */ /* 0x0c0fe40007ffe0ff */
[----:B------:R-:W-:Y:S02]  /*0720*/  @P1 IADD3 R12, P2, PT, R20, R21, RZ ;  /* 0x00000015140c1210 */ /* 0x000fe40007f5e0ff */
[----:B------:R-:W2:Y:S02]  /*0730*/  @P1 LDC.64 R2, c[0x0][0x380] ;  /* 0x0000e000ff021b82 */ /* 0x000ea40000000a00 */
[----:B------:R-:W-:-:S06]  /*0740*/  @P1 IADD3.X R14, PT, PT, RZ, RZ, RZ, P2, !PT ;  /* 0x000000ffff0e1210 */ /* 0x000fcc00017fe4ff */
[----:B------:R-:W3:Y:S01]  /*0750*/  LDC.64 R4, c[0x0][0x380] ;  /* 0x0000e000ff047b82 */ /* 0x000ee20000000a00 */
[----:B0-----:R-:W-:-:S04]  /*0760*/  @P1 IMAD.WIDE.U32 R10, R13, 0x4, R10 ;  /* 0x000000040d0a1825 */ /* 0x001fc800078e000a */
[C---:B------:R-:W-:Y:S01]  /*0770*/  @P1 IMAD R13, R21.reuse, R17, R0 ;  /* 0x00000011150d1224 */ /* 0x040fe200078e0200 */
[----:B------:R-:W-:Y:S01]  /*0780*/  @P1 IADD3 R21, PT, PT, R21, 0x2, RZ ;  /* 0x0000000215151810 */ /* 0x000fe20007ffe0ff */
[----:B------:R-:W4:Y:S01]  /*0790*/  @P1 LDG.E R11, desc[UR4][R10.64] ;  /* 0x000000040a0b1981 */ /* 0x000f22000c1e1900 */
[----:B------:R-:W0:Y:S01]  /*07a0*/  LDC.64 R6, c[0x0][0x388] ;  /* 0x0000e200ff067b82 */ /* 0x000e220000000a00 */
[----:B-1----:R-:W-:Y:S01]  /*07b0*/  @P1 IMAD.WIDE R8, R13, 0x4, R8 ;  /* 0x000000040d081825 */ /* 0x002fe200078e0208 */
[----:B------:R-:W-:Y:S02]  /*07c0*/  @!P0 IADD3 R15, PT, PT, R20, R21, RZ ;  /* 0x00000015140f8210 */ /* 0x000fe40007ffe0ff */
[----:B--2---:R-:W-:Y:S01]  /*07d0*/  @P1 LEA R2, P2, R12, R2, 0x2 ;  /* 0x000000020c021211 */ /* 0x004fe200078410ff */
[----:B------:R-:W-:-:S03]  /*07e0*/  @!P0 IMAD R21, R21, R17, R0 ;  /* 0x0000001115158224 */ /* 0x000fc600078e0200 */
[----:B------:R-:W-:Y:S01]  /*07f0*/  @P1 LEA.HI.X R3, R12, R3, R14, 0x2, P2 ;  /* 0x000000030c031211 */ /* 0x000fe200010f140e */
[----:B------:R-:W-:Y:S01]  /*0800*/  @P1 IMAD.WIDE R12, R17, 0x4, R8 ;  /* 0x00000004110c1825 */ /* 0x000fe200078e0208 */
[----:B------:R-:W4:Y:S03]  /*0810*/  @P1 LDG.E R14, desc[UR4][R8.64] ;  /* 0x00000004080e1981 */ /* 0x000f26000c1e1900 */
[----:B---3--:R-:W-:Y:S01]  /*0820*/  @!P0 IMAD.WIDE.U32 R4, R15, 0x4, R4 ;  /* 0x000000040f048825 */ /* 0x008fe200078e0004 */
[----:B------:R-:W2:Y:S04]  /*0830*/  @P1 LDG.E R2, desc[UR4][R2.64+0x4] ;  /* 0x0000040402021981 */ /* 0x000ea8000c1e1900 */
[----:B------:R-:W2:Y:S01]  /*0840*/  @P1 LDG.E R12, desc[UR4][R12.64] ;  /* 0x000000040c0c1981 */ /* 0x000ea2000c1e1900 */
[----:B0-----:R-:W-:-:S03]  /*0850*/  @!P0 IMAD.WIDE R6, R21, 0x4, R6 ;  /* 0x0000000415068825 */ /* 0x001fc600078e0206 */
[----:B------:R-:W3:Y:S04]  /*0860*/  @!P0 LDG.E R5, desc[UR4][R4.64] ;  /* 0x0000000404058981 */ /* 0x000ee8000c1e1900 */
[----:B------:R-:W3:Y:S01]  /*0870*/  @!P0 LDG.E R6, desc[UR4][R6.64] ;  /* 0x0000000406068981 */ /* 0x000ee2000c1e1900 */
[----:B----4-:R-:W-:-:S04]  /*0880*/  @P1 FFMA R11, R11, R14, R24 ;  /* 0x0000000e0b0b1223 */ /* 0x010fc80000000018 */
[----:B--2---:R-:W-:-:S04]  /*0890*/  @P1 FFMA R24, R2, R12, R11 ;  /* 0x0000000c02181223 */ /* 0x004fc8000000000b */
[----:B---3--:R-:W-:-:S07]  /*08a0*/  @!P0 FFMA R24, R5, R6, R24 ;  /* 0x0000000605188223 */ /* 0x008fce0000000018 */
.L_x_3:
[----:B------:R-:W0:Y:S01]  /*08b0*/  LDC.64 R2, c[0x0][0x390] ;  /* 0x0000e400ff027b82 */ /* 0x000e220000000a00 */
[----:B------:R-:W-:-:S04]  /*08c0*/  IMAD R17, R16, R17, R0 ;  /* 0x0000001110117224 */ /* 0x000fc800078e0200 */
[----:B0-----:R-:W-:-:S05]  /*08d0*/  IMAD.WIDE R2, R17, 0x4, R2 ;  /* 0x0000000411027825 */ /* 0x001fca00078e0202 */
[----:B------:R-:W-:Y:S01]  /*08e0*/  STG.E desc[UR4][R2.64], R24 ;  /* 0x0000001802007986 */ /* 0x000fe2000c101904 */
[----:B------:R-:W-:Y:S05]  /*08f0*/  EXIT ;  /* 0x000000000000794d */ /* 0x000fea0003800000 */
.L_x_7:
        /* <DEDUP_REMOVED lines=16> */
.L_x_9:


//--------------------- .nv.shared._Z21mat_mult_tiled_kernelPfS_S_iii --------------------------
	.section	.nv.shared._Z21mat_mult_tiled_kernelPfS_S_iii,"aw",@nobits
	.sectionflags	@""
	.align	4
.nv.shared._Z21mat_mult_tiled_kernelPfS_S_iii:
	.zero		3072


//--------------------- .nv.shared.reserved.0     --------------------------
	.section	.nv.shared.reserved.0,"aw",@nobits
	.weak		__nv_reservedSMEM_offset_0_alias
	.size		__nv_reservedSMEM_offset_0_alias, 0, 64
	.other		__nv_reservedSMEM_offset_0_alias,@"STO_CUDA_RESERVED_SHARED STV_DEFAULT"
__nv_reservedSMEM_offset_0_alias:
	.zero		0
	.zero		64


//--------------------- .nv.constant0._Z21mat_mult_tiled_kernelPfS_S_iii --------------------------
	.section	.nv.constant0._Z21mat_mult_tiled_kernelPfS_S_iii,"a",@progbits
	.sectionflags	@""
	.align	4
.nv.constant0._Z21mat_mult_tiled_kernelPfS_S_iii:
	.zero		932


//--------------------- .nv.constant0._Z24mat_mult_baseline_kernelPfS_S_iii --------------------------
	.section	.nv.constant0._Z24mat_mult_baseline_kernelPfS_S_iii,"a",@progbits
	.sectionflags	@""
	.align	4
.nv.constant0._Z24mat_mult_baseline_kernelPfS_S_iii:
	.zero		932


//--------------------- SYMBOLS --------------------------

	.type		.nv.reservedSmem.offset0,@object
	.size		.nv.reservedSmem.offset0,0x4
	.type		.nv.reservedSmem.cap,@object
	.size		.nv.reservedSmem.cap,0x4
